//
// Generated by NVIDIA NVVM Compiler
//
// Compiler Build ID: CL-36424714
// Cuda compilation tools, release 13.0, V13.0.88
// Based on NVVM 20.0.0
//

.version 9.0
.target sm_100
.address_size 64

	// .globl	_Z21calculateInNeighboursPiS_ii

.visible .entry _Z21calculateInNeighboursPiS_ii(
	.param .u64 .ptr .align 1 _Z21calculateInNeighboursPiS_ii_param_0,
	.param .u64 .ptr .align 1 _Z21calculateInNeighboursPiS_ii_param_1,
	.param .u32 _Z21calculateInNeighboursPiS_ii_param_2,
	.param .u32 _Z21calculateInNeighboursPiS_ii_param_3
)
{
	.reg .pred 	%p<3>;
	.reg .b32 	%r<14>;
	.reg .b64 	%rd<9>;

	ld.param.u64 	%rd3, [_Z21calculateInNeighboursPiS_ii_param_0];
	ld.param.u64 	%rd4, [_Z21calculateInNeighboursPiS_ii_param_1];
	ld.param.u32 	%r6, [_Z21calculateInNeighboursPiS_ii_param_2];
	ld.param.u32 	%r7, [_Z21calculateInNeighboursPiS_ii_param_3];
	mov.u32 	%r8, %tid.x;
	mov.u32 	%r9, %ctaid.x;
	mov.u32 	%r1, %ntid.x;
	mad.lo.s32 	%r13, %r9, %r1, %r8;
	setp.ge.s32 	%p1, %r13, %r6;
	@%p1 bra 	$L__BB0_3;
	mov.u32 	%r10, %nctaid.x;
	mul.lo.s32 	%r3, %r10, %r1;
	cvta.to.global.u64 	%rd1, %rd3;
	cvta.to.global.u64 	%rd2, %rd4;
$L__BB0_2:
	mad.lo.s32 	%r11, %r13, %r6, %r7;
	mul.wide.s32 	%rd5, %r11, 4;
	add.s64 	%rd6, %rd1, %rd5;
	ld.global.u32 	%r12, [%rd6];
	mul.wide.s32 	%rd7, %r13, 4;
	add.s64 	%rd8, %rd2, %rd7;
	st.global.u32 	[%rd8], %r12;
	add.s32 	%r13, %r13, %r3;
	setp.lt.s32 	%p2, %r13, %r6;
	@%p2 bra 	$L__BB0_2;
$L__BB0_3:
	bar.sync 	0;
	ret;

}


// ===== COMPILED SASS (sm_100) =====

	.target	sm_100

	.elftype	@"ET_EXEC"


//--------------------- .note.nv.tkinfo           --------------------------
	.section	.note.nv.tkinfo,"",@"SHT_NOTE"
	.sectionflags	@"SHF_NOTE_NV_TKINFO"
	.tkinfo
        /*0018*/ 	.word	0x00000002
        /*0030*/ 	.string	""
        /*0030*/ 	.string	"ptxas"
        /*0030*/ 	.string	"Cuda compilation tools, release 13.0, V13.0.88"
        /*0030*/ 	.string	"Build cuda_13.0.r13.0/compiler.36424714_0"
        /*0030*/ 	.string	"-arch sm_100 -m 64 "



//--------------------- .note.nv.cuinfo           --------------------------
	.section	.note.nv.cuinfo,"",@"SHT_NOTE"
	.sectionflags	@"SHF_NOTE_NV_CUINFO"
        /*0018*/ 	.short	0x0002
        /*001a*/ 	.short	0x0064
        /*001c*/ 	.short	0x0082
	.zero		2


//--------------------- .nv.info                  --------------------------
	.section	.nv.info,"",@"SHT_CUDA_INFO"
	.align	4


	//----- nvinfo : EIATTR_REGCOUNT
	.align		4
        /*0000*/ 	.byte	0x04, 0x2f
        /*0002*/ 	.short	(.L_1 - .L_0)
	.align		4
.L_0:
        /*0004*/ 	.word	index@(_Z21calculateInNeighboursPiS_ii)
        /*0008*/ 	.word	0x00000012


	//----- nvinfo : EIATTR_FRAME_SIZE
	.align		4
.L_1:
        /*000c*/ 	.byte	0x04, 0x11
        /*000e*/ 	.short	(.L_3 - .L_2)
	.align		4
.L_2:
        /*0010*/ 	.word	index@(_Z21calculateInNeighboursPiS_ii)
        /*0014*/ 	.word	0x00000000


	//----- nvinfo : EIATTR_MIN_STACK_SIZE
	.align		4
.L_3:
        /*0018*/ 	.byte	0x04, 0x12
        /*001a*/ 	.short	(.L_5 - .L_4)
	.align		4
.L_4:
        /*001c*/ 	.word	index@(_Z21calculateInNeighboursPiS_ii)
        /*0020*/ 	.word	0x00000000
.L_5:


//--------------------- .nv.compat                --------------------------
	.section	.nv.compat,"",@"SHT_CUDA_COMPAT_INFO"
	.align	4
        /*0000*/ 	.byte	0x02, 0x09, 0x00, 0x00, 0x02, 0x02, 0x01, 0x00, 0x02, 0x05, 0x05, 0x00, 0x03, 0x07, 0x01, 0x01
        /*0010*/ 	.byte	0x02, 0x03, 0x00, 0x00, 0x02, 0x06, 0x01, 0x00, 0x04, 0x0b, 0x08, 0x00, 0x09, 0x00, 0x00, 0x00
        /*0020*/ 	.byte	0x00, 0x00, 0x00, 0x00


//--------------------- .nv.info._Z21calculateInNeighboursPiS_ii --------------------------
	.section	.nv.info._Z21calculateInNeighboursPiS_ii,"",@"SHT_CUDA_INFO"
	.sectionflags	@""
	.align	4


	//----- nvinfo : EIATTR_CUDA_API_VERSION
	.align		4
        /*0000*/ 	.byte	0x04, 0x37
        /*0002*/ 	.short	(.L_7 - .L_6)
.L_6:
        /*0004*/ 	.word	0x00000082


	//----- nvinfo : EIATTR_KPARAM_INFO
	.align		4
.L_7:
        /*0008*/ 	.byte	0x04, 0x17
        /*000a*/ 	.short	(.L_9 - .L_8)
.L_8:
        /*000c*/ 	.word	0x00000000
        /*0010*/ 	.short	0x0003
        /*0012*/ 	.short	0x0014
        /*0014*/ 	.byte	0x00, 0xf0, 0x11, 0x00


	//----- nvinfo : EIATTR_KPARAM_INFO
	.align		4
.L_9:
        /*0018*/ 	.byte	0x04, 0x17
        /*001a*/ 	.short	(.L_11 - .L_10)
.L_10:
        /*001c*/ 	.word	0x00000000
        /*0020*/ 	.short	0x0002
        /*0022*/ 	.short	0x0010
        /*0024*/ 	.byte	0x00, 0xf0, 0x11, 0x00


	//----- nvinfo : EIATTR_KPARAM_INFO
	.align		4
.L_11:
        /*0028*/ 	.byte	0x04, 0x17
        /*002a*/ 	.short	(.L_13 - .L_12)
.L_12:
        /*002c*/ 	.word	0x00000000
        /*0030*/ 	.short	0x0001
        /*0032*/ 	.short	0x0008
        /*0034*/ 	.byte	0x00, 0xf5, 0x21, 0x00


	//----- nvinfo : EIATTR_KPARAM_INFO
	.align		4
.L_13:
        /*0038*/ 	.byte	0x04, 0x17
        /*003a*/ 	.short	(.L_15 - .L_14)
.L_14:
        /*003c*/ 	.word	0x00000000
        /*0040*/ 	.short	0x0000
        /*0042*/ 	.short	0x0000
        /*0044*/ 	.byte	0x00, 0xf5, 0x21, 0x00


	//----- nvinfo : EIATTR_SPARSE_MMA_MASK
	.align		4
.L_15:
        /*0048*/ 	.byte	0x03, 0x50
        /*004a*/ 	.short	0x0000


	//----- nvinfo : EIATTR_MAXREG_COUNT
	.align		4
        /*004c*/ 	.byte	0x03, 0x1b
        /*004e*/ 	.short	0x00ff


	//----- nvinfo : EIATTR_NUM_BARRIERS
	.align		4
        /*0050*/ 	.byte	0x02, 0x4c
        /*0052*/ 	.byte	0x01
	.zero		1


	//----- nvinfo : EIATTR_MERCURY_ISA_VERSION
	.align		4
        /*0054*/ 	.byte	0x03, 0x5f
        /*0056*/ 	.short	0x0101


	//----- nvinfo : EIATTR_VRC_CTA_INIT_COUNT
	.align		4
        /*0058*/ 	.byte	0x02, 0x4a
	.zero		1
	.zero		1


	//----- nvinfo : EIATTR_EXIT_INSTR_OFFSETS
	.align		4
        /*005c*/ 	.byte	0x04, 0x1c
        /*005e*/ 	.short	(.L_17 - .L_16)


	//   ....[0]....
.L_16:
        /*0060*/ 	.word	0x000001b0


	//----- nvinfo : EIATTR_CRS_STACK_SIZE
	.align		4
.L_17:
        /*0064*/ 	.byte	0x04, 0x1e
        /*0066*/ 	.short	(.L_19 - .L_18)
.L_18:
        /*0068*/ 	.word	0x00000000


	//----- nvinfo : EIATTR_CBANK_PARAM_SIZE
	.align		4
.L_19:
        /*006c*/ 	.byte	0x03, 0x19
        /*006e*/ 	.short	0x0018


	//----- nvinfo : EIATTR_PARAM_CBANK
	.align		4
        /*0070*/ 	.byte	0x04, 0x0a
        /*0072*/ 	.short	(.L_21 - .L_20)
	.align		4
.L_20:
        /*0074*/ 	.word	index@(.nv.constant0._Z21calculateInNeighboursPiS_ii)
        /*0078*/ 	.short	0x0380
        /*007a*/ 	.short	0x0018


	//----- nvinfo : EIATTR_SW_WAR
	.align		4
.L_21:
        /*007c*/ 	.byte	0x04, 0x36
        /*007e*/ 	.short	(.L_23 - .L_22)
.L_22:
        /*0080*/ 	.word	0x00000008
.L_23:


//--------------------- .nv.callgraph             --------------------------
	.section	.nv.callgraph,"",@"SHT_CUDA_CALLGRAPH"
	.align	4
	.sectionentsize	8
	.align		4
        /*0000*/ 	.word	0x00000000
	.align		4
        /*0004*/ 	.word	0xffffffff
	.align		4
        /*0008*/ 	.word	0x00000000
	.align		4
        /*000c*/ 	.word	0xfffffffe
	.align		4
        /*0010*/ 	.word	0x00000000
	.align		4
        /*0014*/ 	.word	0xfffffffd
	.align		4
        /*0018*/ 	.word	0x00000000
	.align		4
        /*001c*/ 	.word	0xfffffffc


//--------------------- .text._Z21calculateInNeighboursPiS_ii --------------------------
	.section	.text._Z21calculateInNeighboursPiS_ii,"ax",@progbits
	.align	128
        .global         _Z21calculateInNeighboursPiS_ii
        .type           _Z21calculateInNeighboursPiS_ii,@function
        .size           _Z21calculateInNeighboursPiS_ii,(.L_x_4 - _Z21calculateInNeighboursPiS_ii)
        .other          _Z21calculateInNeighboursPiS_ii,@"STO_CUDA_ENTRY STV_DEFAULT"
_Z21calculateInNeighboursPiS_ii:
.text._Z21calculateInNeighboursPiS_ii:
[----:B------:R-:W-:Y:S01]  /*0000*/  LDC R1, c[0x0][0x37c] ;  /* 0x0000df00ff017b82 */ /* 0x000fe20000000800 */
[----:B------:R-:W0:Y:S07]  /*0010*/  S2R R0, SR_TID.X ;  /* 0x0000000000007919 */ /* 0x000e2e0000002100 */
[----:B------:R-:W0:Y:S01]  /*0020*/  S2UR UR4, SR_CTAID.X ;  /* 0x00000000000479c3 */ /* 0x000e220000002500 */
[----:B------:R-:W1:Y:S01]  /*0030*/  LDCU UR5, c[0x0][0x390] ;  /* 0x00007200ff0577ac */ /* 0x000e620008000800 */
[----:B------:R-:W-:Y:S06]  /*0040*/  BSSY.RECONVERGENT B0, `(.L_x_0) ;  /* 0x0000015000007945 */ /* 0x000fec0003800200 */
[----:B------:R-:W0:Y:S02]  /*0050*/  LDC R11, c[0x0][0x360] ;  /* 0x0000d800ff0b7b82 */ /* 0x000e240000000800 */
[----:B0-----:R-:W-:-:S05]  /*0060*/  IMAD R0, R11, UR4, R0 ;  /* 0x000000040b007c24 */ /* 0x001fca000f8e0200 */
[----:B-1----:R-:W-:-:S13]  /*0070*/  ISETP.GE.AND P0, PT, R0, UR5, PT ;  /* 0x0000000500007c0c */ /* 0x002fda000bf06270 */
[----:B------:R-:W-:Y:S05]  /*0080*/  @P0 BRA `(.L_x_1) ;  /* 0x0000000000400947 */ /* 0x000fea0003800000 */
[----:B------:R-:W0:Y:S01]  /*0090*/  LDC R13, c[0x0][0x394] ;  /* 0x0000e500ff0d7b82 */ /* 0x000e220000000800 */
[----:B------:R-:W1:Y:S07]  /*00a0*/  LDCU UR4, c[0x0][0x370] ;  /* 0x00006e00ff0477ac */ /* 0x000e6e0008000800 */
[----:B------:R-:W2:Y:S08]  /*00b0*/  LDC.64 R14, c[0x0][0x358] ;  /* 0x0000d600ff0e7b82 */ /* 0x000eb00000000a00 */
[----:B------:R-:W3:Y:S01]  /*00c0*/  LDC.64 R6, c[0x0][0x380] ;  /* 0x0000e000ff067b82 */ /* 0x000ee20000000a00 */
[----:B-1----:R-:W-:-:S07]  /*00d0*/  IMAD R11, R11, UR4, RZ ;  /* 0x000000040b0b7c24 */ /* 0x002fce000f8e02ff */
[----:B------:R-:W1:Y:S02]  /*00e0*/  LDC.64 R8, c[0x0][0x388] ;  /* 0x0000e200ff087b82 */ /* 0x000e640000000a00 */
.L_x_2:
[----:B--2---:R-:W-:Y:S01]  /*00f0*/  R2UR UR6, R14 ;  /* 0x000000000e0672ca */ /* 0x004fe200000e0000 */
[----:B0---4-:R-:W-:Y:S01]  /*0100*/  IMAD R3, R0, UR5, R13 ;  /* 0x0000000500037c24 */ /* 0x011fe2000f8e020d */
[----:B------:R-:W-:-:S03]  /*0110*/  R2UR UR7, R15 ;  /* 0x000000000f0772ca */ /* 0x000fc600000e0000 */
[----:B---3--:R-:W-:-:S10]  /*0120*/  IMAD.WIDE R2, R3, 0x4, R6 ;  /* 0x0000000403027825 */ /* 0x008fd400078e0206 */
[----:B------:R-:W2:Y:S01]  /*0130*/  LDG.E R3, desc[UR6][R2.64] ;  /* 0x0000000602037981 */ /* 0x000ea2000c1e1900 */
[----:B-1----:R-:W-:Y:S01]  /*0140*/  IMAD.WIDE R4, R0, 0x4, R8 ;  /* 0x0000000400047825 */ /* 0x002fe200078e0208 */
[----:B------:R-:W-:-:S04]  /*0150*/  IADD3 R0, PT, PT, R11, R0, RZ ;  /* 0x000000000b007210 */ /* 0x000fc80007ffe0ff */
[----:B------:R-:W-:Y:S01]  /*0160*/  ISETP.GE.AND P0, PT, R0, UR5, PT ;  /* 0x0000000500007c0c */ /* 0x000fe2000bf06270 */
[----:B--2---:R4:W-:-:S12]  /*0170*/  STG.E desc[UR6][R4.64], R3 ;  /* 0x0000000304007986 */ /* 0x0049d8000c101906 */
[----:B------:R-:W-:Y:S05]  /*0180*/  @!P0 BRA `(.L_x_2) ;  /* 0xfffffffc00d88947 */ /* 0x000fea000383ffff */
.L_x_1:
[----:B------:R-:W-:Y:S05]  /*0190*/  BSYNC.RECONVERGENT B0 ;  /* 0x0000000000007941 */ /* 0x000fea0003800200 */
.L_x_0:
[----:B------:R-:W-:Y:S06]  /*01a0*/  BAR.SYNC.DEFER_BLOCKING 0x0 ;  /* 0x0000000000007b1d */ /* 0x000fec0000010000 */
[----:B------:R-:W-:Y:S05]  /*01b0*/  EXIT ;  /* 0x000000000000794d */ /* 0x000fea0003800000 */
.L_x_3:
[----:B------:R-:W-:-:S00]  /*01c0*/  BRA `(.L_x_3) ;  /* 0xfffffffc00fc7947 */ /* 0x000fc0000383ffff */
[----:B------:R-:W-:-:S00]  /*01d0*/  NOP ;  /* 0x0000000000007918 */ /* 0x000fc00000000000 */
        /* <DEDUP_REMOVED lines=10> */
.L_x_4:


//--------------------- .nv.shared.reserved.0     --------------------------
	.section	.nv.shared.reserved.0,"aw",@nobits
	.weak		__nv_reservedSMEM_offset_0_alias
	.size		__nv_reservedSMEM_offset_0_alias, 0, 64
	.other		__nv_reservedSMEM_offset_0_alias,@"STO_CUDA_RESERVED_SHARED STV_DEFAULT"
__nv_reservedSMEM_offset_0_alias:
	.zero		0
	.zero		64


//--------------------- .nv.constant0._Z21calculateInNeighboursPiS_ii --------------------------
	.section	.nv.constant0._Z21calculateInNeighboursPiS_ii,"a",@progbits
	.sectionflags	@""
	.align	4
.nv.constant0._Z21calculateInNeighboursPiS_ii:
	.zero		920


//--------------------- SYMBOLS --------------------------

	.type		.nv.reservedSmem.offset0,@object
	.size		.nv.reservedSmem.offset0,0x4
